	.headerflags	@"EF_CUDA_TEXMODE_UNIFIED EF_CUDA_64BIT_ADDRESS EF_CUDA_ACCELERATORS EF_CUDA_SM90 EF_CUDA_VIRTUAL_SM(EF_CUDA_SM90)"
	.elftype	@"ET_EXEC"


//--------------------- .nv.info                  --------------------------
	.section	.nv.info,"",@"SHT_CUDA_INFO"
	.align	4


	//----- nvinfo : EIATTR_REGCOUNT
	.align		4
        /*0000*/ 	.byte	0x04, 0x2f
        /*0002*/ 	.short	(.L_1 - .L_0)
	.align		4
.L_0:
        /*0004*/ 	.word	index@(triton_poi_fused_avg_pool2d_13)
        /*0008*/ 	.word	0x00000010


	//----- nvinfo : EIATTR_MIN_STACK_SIZE
	.align		4
.L_1:
        /*000c*/ 	.byte	0x04, 0x12
        /*000e*/ 	.short	(.L_3 - .L_2)
	.align		4
.L_2:
        /*0010*/ 	.word	index@(triton_poi_fused_avg_pool2d_13)
        /*0014*/ 	.word	0x00000000


	//----- nvinfo : EIATTR_FRAME_SIZE
	.align		4
.L_3:
        /*0018*/ 	.byte	0x04, 0x11
        /*001a*/ 	.short	(.L_5 - .L_4)
	.align		4
.L_4:
        /*001c*/ 	.word	index@(triton_poi_fused_avg_pool2d_13)
        /*0020*/ 	.word	0x00000000


	//----- nvinfo : EIATTR_MIN_STACK_SIZE
	.align		4
.L_5:
        /*0024*/ 	.byte	0x04, 0x12
        /*0026*/ 	.short	(.L_7 - .L_6)
	.align		4
.L_6:
        /*0028*/ 	.word	index@(triton_poi_fused_avg_pool2d_13)
        /*002c*/ 	.word	0x00000000
.L_7:


//--------------------- .nv.info.triton_poi_fused_avg_pool2d_13 --------------------------
	.section	.nv.info.triton_poi_fused_avg_pool2d_13,"",@"SHT_CUDA_INFO"
	.sectionflags	@""
	.align	4


	//----- nvinfo : EIATTR_CUDA_API_VERSION
	.align		4
        /*0000*/ 	.byte	0x04, 0x37
        /*0002*/ 	.short	(.L_9 - .L_8)
.L_8:
        /*0004*/ 	.word	0x0000007c


	//----- nvinfo : EIATTR_KPARAM_INFO
	.align		4
.L_9:
        /*0008*/ 	.byte	0x04, 0x17
        /*000a*/ 	.short	(.L_11 - .L_10)
.L_10:
        /*000c*/ 	.word	0x00000000
        /*0010*/ 	.short	0x0002
        /*0012*/ 	.short	0x0010
        /*0014*/ 	.byte	0x00, 0xf0, 0x11, 0x00


	//----- nvinfo : EIATTR_KPARAM_INFO
	.align		4
.L_11:
        /*0018*/ 	.byte	0x04, 0x17
        /*001a*/ 	.short	(.L_13 - .L_12)
.L_12:
        /*001c*/ 	.word	0x00000000
        /*0020*/ 	.short	0x0001
        /*0022*/ 	.short	0x0008
        /*0024*/ 	.byte	0x00, 0xf4, 0x21, 0x00


	//----- nvinfo : EIATTR_KPARAM_INFO
	.align		4
.L_13:
        /*0028*/ 	.byte	0x04, 0x17
        /*002a*/ 	.short	(.L_15 - .L_14)
.L_14:
        /*002c*/ 	.word	0x00000000
        /*0030*/ 	.short	0x0000
        /*0032*/ 	.short	0x0000
        /*0034*/ 	.byte	0x00, 0xf4, 0x21, 0x00


	//----- nvinfo : EIATTR_SPARSE_MMA_MASK
	.align		4
.L_15:
        /*0038*/ 	.byte	0x03, 0x50
        /*003a*/ 	.short	0x0000


	//----- nvinfo : EIATTR_MAXREG_COUNT
	.align		4
        /*003c*/ 	.byte	0x03, 0x1b
        /*003e*/ 	.short	0x00ff


	//----- nvinfo : EIATTR_EXIT_INSTR_OFFSETS
	.align		4
        /*0040*/ 	.byte	0x04, 0x1c
        /*0042*/ 	.short	(.L_17 - .L_16)


	//   ....[0]....
.L_16:
        /*0044*/ 	.word	0x000002c0


	//----- nvinfo : EIATTR_REQNTID
	.align		4
.L_17:
        /*0048*/ 	.byte	0x04, 0x10
        /*004a*/ 	.short	(.L_19 - .L_18)
.L_18:
        /*004c*/ 	.word	0x00000100
        /*0050*/ 	.word	0x00000001
        /*0054*/ 	.word	0x00000001


	//----- nvinfo : EIATTR_CBANK_PARAM_SIZE
	.align		4
.L_19:
        /*0058*/ 	.byte	0x03, 0x19
        /*005a*/ 	.short	0x0014


	//----- nvinfo : EIATTR_PARAM_CBANK
	.align		4
        /*005c*/ 	.byte	0x04, 0x0a
        /*005e*/ 	.short	(.L_21 - .L_20)
	.align		4
.L_20:
        /*0060*/ 	.word	index@(.nv.constant0.triton_poi_fused_avg_pool2d_13)
        /*0064*/ 	.short	0x0210
        /*0066*/ 	.short	0x0014


	//----- nvinfo : EIATTR_SW_WAR
	.align		4
.L_21:
        /*0068*/ 	.byte	0x04, 0x36
        /*006a*/ 	.short	(.L_23 - .L_22)
.L_22:
        /*006c*/ 	.word	0x00000008
.L_23:


//--------------------- .nv.callgraph             --------------------------
	.section	.nv.callgraph,"",@"SHT_CUDA_CALLGRAPH"
	.align	4
	.sectionentsize	8
	.align		4
        /*0000*/ 	.word	0x00000000
	.align		4
        /*0004*/ 	.word	0xffffffff
	.align		4
        /*0008*/ 	.word	0x00000000
	.align		4
        /*000c*/ 	.word	0xfffffffe
	.align		4
        /*0010*/ 	.word	0x00000000
	.align		4
        /*0014*/ 	.word	0xfffffffd
	.align		4
        /*0018*/ 	.word	0x00000000
	.align		4
        /*001c*/ 	.word	0xfffffffc


//--------------------- .text.triton_poi_fused_avg_pool2d_13 --------------------------
	.section	.text.triton_poi_fused_avg_pool2d_13,"ax",@progbits
	.align	128
        .global         triton_poi_fused_avg_pool2d_13
        .type           triton_poi_fused_avg_pool2d_13,@function
        .size           triton_poi_fused_avg_pool2d_13,(.L_x_1 - triton_poi_fused_avg_pool2d_13)
        .other          triton_poi_fused_avg_pool2d_13,@"STO_CUDA_ENTRY STV_DEFAULT"
triton_poi_fused_avg_pool2d_13:
.text.triton_poi_fused_avg_pool2d_13:
[----:B------:R-:W-:Y:S01]  /*0000*/  LDC R1, c[0x0][0x28] ;  /* 0x00000a00ff017b82 */ /* 0x000fe20000000800 */
[----:B------:R-:W1:Y:S01]  /*0010*/  S2R R0, SR_TID.X ;  /* 0x0000000000007919 */ /* 0x000e620000002100 */
[----:B------:R-:W-:Y:S01]  /*0020*/  ULDC.64 UR4, c[0x0][0x208] ;  /* 0x0000820000047ab9 */ /* 0x000fe20000000a00 */
[----:B------:R-:W2:Y:S01]  /*0030*/  S2R R3, SR_CTAID.X ;  /* 0x0000000000037919 */ /* 0x000ea20000002500 */
[----:B-1----:R-:W-:-:S04]  /*0040*/  SHF.L.U32 R0, R0, 0x1, RZ ;  /* 0x0000000100007819 */ /* 0x002fc800000006ff */
[----:B------:R-:W-:Y:S02]  /*0050*/  LOP3.LUT R0, R0, 0x1fe, RZ, 0xc0, !PT ;  /* 0x000001fe00007812 */ /* 0x000fe400078ec0ff */
[----:B--2---:R-:W-:-:S03]  /*0060*/  SHF.R.S32.HI R5, RZ, 0x16, R3 ;  /* 0x00000016ff057819 */ /* 0x004fc60000011403 */
[----:B------:R-:W-:Y:S01]  /*0070*/  IMAD R0, R3, 0x200, R0 ;  /* 0x0000020003007824 */ /* 0x000fe200078e0200 */
[----:B------:R-:W-:-:S04]  /*0080*/  SGXT R5, R5, 0x1 ;  /* 0x000000010505781a */ /* 0x000fc80000000200 */
[----:B------:R-:W-:Y:S02]  /*0090*/  SHF.R.S32.HI R3, RZ, 0x1f, R0 ;  /* 0x0000001fff037819 */ /* 0x000fe40000011400 */
[-C--:B------:R-:W-:Y:S02]  /*00a0*/  LEA.HI R6, R5, R0.reuse, RZ, 0xb ;  /* 0x0000000005067211 */ /* 0x080fe400078f58ff */
[----:B------:R-:W-:Y:S02]  /*00b0*/  LEA.HI R4, R3, R0, RZ, 0x7 ;  /* 0x0000000003047211 */ /* 0x000fe400078f38ff */
[----:B------:R-:W1:Y:S01]  /*00c0*/  LDC.64 R2, c[0x0][0x210] ;  /* 0x00008400ff027b82 */ /* 0x000e620000000a00 */
[----:B------:R-:W-:Y:S02]  /*00d0*/  SHF.L.U32 R7, R6, 0x2, RZ ;  /* 0x0000000206077819 */ /* 0x000fe400000006ff */
[----:B------:R-:W-:Y:S02]  /*00e0*/  SHF.R.S32.HI R5, RZ, 0x7, R4 ;  /* 0x00000007ff057819 */ /* 0x000fe40000011404 */
[----:B------:R-:W-:-:S02]  /*00f0*/  LOP3.LUT R8, R7, 0xffffe000, RZ, 0xc0, !PT ;  /* 0xffffe00007087812 */ /* 0x000fc400078ec0ff */
[----:B------:R-:W-:Y:S02]  /*0100*/  LEA.HI R6, R5, R5, RZ, 0x4 ;  /* 0x0000000505067211 */ /* 0x000fe400078f20ff */
[----:B------:R-:W-:Y:S02]  /*0110*/  LOP3.LUT R7, R4, 0xffffff80, RZ, 0xc0, !PT ;  /* 0xffffff8004077812 */ /* 0x000fe400078ec0ff */
[----:B------:R-:W-:Y:S02]  /*0120*/  LOP3.LUT R6, R6, 0xfffff0, RZ, 0xc0, !PT ;  /* 0x00fffff006067812 */ /* 0x000fe400078ec0ff */
[----:B------:R-:W-:-:S03]  /*0130*/  IADD3 R7, R8, R0, -R7 ;  /* 0x0000000008077210 */ /* 0x000fc60007ffe807 */
[----:B------:R-:W-:-:S05]  /*0140*/  IMAD.IADD R6, R5, 0x1, -R6 ;  /* 0x0000000105067824 */ /* 0x000fca00078e0a06 */
[----:B------:R-:W-:-:S04]  /*0150*/  LEA R9, R6, R7, 0x8 ;  /* 0x0000000706097211 */ /* 0x000fc800078e40ff */
[----:B------:R-:W-:Y:S01]  /*0160*/  IADD3 R11, R9, 0x1000, RZ ;  /* 0x00001000090b7810 */ /* 0x000fe20007ffe0ff */
[C---:B------:R-:W-:Y:S01]  /*0170*/  VIADD R7, R9.reuse, 0x80 ;  /* 0x0000008009077836 */ /* 0x040fe20000000000 */
[----:B------:R-:W-:Y:S01]  /*0180*/  IADD3 R13, R9, 0x1080, RZ ;  /* 0x00001080090d7810 */ /* 0x000fe20007ffe0ff */
[----:B-1----:R-:W-:-:S04]  /*0190*/  IMAD.WIDE R4, R9, 0x4, R2 ;  /* 0x0000000409047825 */ /* 0x002fc800078e0202 */
[--C-:B------:R-:W-:Y:S02]  /*01a0*/  IMAD.WIDE R6, R7, 0x4, R2.reuse ;  /* 0x0000000407067825 */ /* 0x100fe400078e0202 */
[----:B------:R-:W2:Y:S02]  /*01b0*/  LDG.E.64 R4, desc[UR4][R4.64] ;  /* 0x0000000404047981 */ /* 0x000ea4000c1e1b00 */
[--C-:B------:R-:W-:Y:S02]  /*01c0*/  IMAD.WIDE R8, R11, 0x4, R2.reuse ;  /* 0x000000040b087825 */ /* 0x100fe400078e0202 */
[----:B------:R-:W2:Y:S01]  /*01d0*/  LDG.E.64 R6, desc[UR4][R6.64] ;  /* 0x0000000406067981 */ /* 0x000ea2000c1e1b00 */
[----:B------:R-:W1:Y:S01]  /*01e0*/  LDC.64 R10, c[0x0][0x218] ;  /* 0x00008600ff0a7b82 */ /* 0x000e620000000a00 */
[----:B------:R-:W-:Y:S02]  /*01f0*/  IMAD.WIDE R2, R13, 0x4, R2 ;  /* 0x000000040d027825 */ /* 0x000fe400078e0202 */
[----:B------:R-:W3:Y:S04]  /*0200*/  LDG.E.64 R8, desc[UR4][R8.64] ;  /* 0x0000000408087981 */ /* 0x000ee8000c1e1b00 */
[----:B------:R-:W4:Y:S01]  /*0210*/  LDG.E.64 R2, desc[UR4][R2.64] ;  /* 0x0000000402027981 */ /* 0x000f22000c1e1b00 */
[----:B--2---:R-:W-:Y:S01]  /*0220*/  FADD R13, R4, R6 ;  /* 0x00000006040d7221 */ /* 0x004fe20000000000 */
[----:B------:R-:W-:-:S03]  /*0230*/  FADD R12, R5, R7 ;  /* 0x00000007050c7221 */ /* 0x000fc60000000000 */
[----:B---3--:R-:W-:Y:S01]  /*0240*/  FADD R13, R8, R13 ;  /* 0x0000000d080d7221 */ /* 0x008fe20000000000 */
[----:B------:R-:W-:-:S03]  /*0250*/  FADD R12, R9, R12 ;  /* 0x0000000c090c7221 */ /* 0x000fc60000000000 */
[----:B----4-:R-:W-:Y:S01]  /*0260*/  FADD R13, R2, R13 ;  /* 0x0000000d020d7221 */ /* 0x010fe20000000000 */
[----:B------:R-:W-:Y:S01]  /*0270*/  FADD R12, R3, R12 ;  /* 0x0000000c030c7221 */ /* 0x000fe20000000000 */
[----:B-1----:R-:W-:-:S04]  /*0280*/  IMAD.WIDE R4, R0, 0x4, R10 ;  /* 0x0000000400047825 */ /* 0x002fc800078e020a */
[----:B------:R-:W-:Y:S01]  /*0290*/  FMUL R6, R13, 0.25 ;  /* 0x3e8000000d067820 */ /* 0x000fe20000400000 */
[----:B------:R-:W-:-:S05]  /*02a0*/  FMUL R7, R12, 0.25 ;  /* 0x3e8000000c077820 */ /* 0x000fca0000400000 */
[----:B------:R-:W-:Y:S01]  /*02b0*/  STG.E.64 desc[UR4][R4.64], R6 ;  /* 0x0000000604007986 */ /* 0x000fe2000c101b04 */
[----:B------:R-:W-:Y:S05]  /*02c0*/  EXIT ;  /* 0x000000000000794d */ /* 0x000fea0003800000 */
.L_x_0:
[----:B------:R-:W-:-:S00]  /*02d0*/  BRA `(.L_x_0) ;  /* 0xfffffffc00fc7947 */ /* 0x000fc0000383ffff */
[----:B------:R-:W-:-:S00]  /*02e0*/  NOP ;  /* 0x0000000000007918 */ /* 0x000fc00000000000 */
        /* <DEDUP_REMOVED lines=9> */
.L_x_1:


//--------------------- .nv.constant0.triton_poi_fused_avg_pool2d_13 --------------------------
	.section	.nv.constant0.triton_poi_fused_avg_pool2d_13,"a",@progbits
	.sectionflags	@""
	.align	4
.nv.constant0.triton_poi_fused_avg_pool2d_13:
	.zero		548
